//
// Generated by NVIDIA NVVM Compiler
//
// Compiler Build ID: CL-36424714
// Cuda compilation tools, release 13.0, V13.0.88
// Based on NVVM 20.0.0
//

.version 9.0
.target sm_100
.address_size 64

	// .globl	_Z6kernelv
.extern .func  (.param .b32 func_retval0) vprintf
(
	.param .b64 vprintf_param_0,
	.param .b64 vprintf_param_1
)
;
.global .align 1 .b8 $str[14] = {72, 101, 108, 108, 111, 44, 32, 67, 85, 68, 65, 33, 10};

.visible .entry _Z6kernelv()
{
	.reg .b32 	%r<3>;
	.reg .b64 	%rd<3>;

	mov.u64 	%rd1, $str;
	cvta.global.u64 	%rd2, %rd1;
	{ // callseq 0, 0
	.param .b64 param0;
	st.param.b64 	[param0], %rd2;
	.param .b64 param1;
	st.param.b64 	[param1], 0;
	.param .b32 retval0;
	call.uni (retval0), 
	vprintf, 
	(
	param0, 
	param1
	);
	ld.param.b32 	%r1, [retval0];
	} // callseq 0
	ret;

}


// ===== COMPILED SASS (sm_100) =====

	.target	sm_100

	.elftype	@"ET_EXEC"


//--------------------- .note.nv.tkinfo           --------------------------
	.section	.note.nv.tkinfo,"",@"SHT_NOTE"
	.sectionflags	@"SHF_NOTE_NV_TKINFO"
	.tkinfo
        /*0018*/ 	.word	0x00000002
        /*0030*/ 	.string	""
        /*0030*/ 	.string	"ptxas"
        /*0030*/ 	.string	"Cuda compilation tools, release 13.0, V13.0.88"
        /*0030*/ 	.string	"Build cuda_13.0.r13.0/compiler.36424714_0"
        /*0030*/ 	.string	"-arch sm_100 -m 64 "



//--------------------- .note.nv.cuinfo           --------------------------
	.section	.note.nv.cuinfo,"",@"SHT_NOTE"
	.sectionflags	@"SHF_NOTE_NV_CUINFO"
        /*0018*/ 	.short	0x0002
        /*001a*/ 	.short	0x0064
        /*001c*/ 	.short	0x0082
	.zero		2


//--------------------- .nv.info                  --------------------------
	.section	.nv.info,"",@"SHT_CUDA_INFO"
	.align	4


	//----- nvinfo : EIATTR_REGCOUNT
	.align		4
        /*0000*/ 	.byte	0x04, 0x2f
        /*0002*/ 	.short	(.L_2 - .L_1)
	.align		4
.L_1:
        /*0004*/ 	.word	index@(_Z6kernelv)
        /*0008*/ 	.word	0x00000018


	//----- nvinfo : EIATTR_FRAME_SIZE
	.align		4
.L_2:
        /*000c*/ 	.byte	0x04, 0x11
        /*000e*/ 	.short	(.L_4 - .L_3)
	.align		4
.L_3:
        /*0010*/ 	.word	index@(_Z6kernelv)
        /*0014*/ 	.word	0x00000000


	//----- nvinfo : EIATTR_MIN_STACK_SIZE
	.align		4
.L_4:
        /*0018*/ 	.byte	0x04, 0x12
        /*001a*/ 	.short	(.L_6 - .L_5)
	.align		4
.L_5:
        /*001c*/ 	.word	index@(_Z6kernelv)
        /*0020*/ 	.word	0x00000000
.L_6:


//--------------------- .nv.compat                --------------------------
	.section	.nv.compat,"",@"SHT_CUDA_COMPAT_INFO"
	.align	4
        /*0000*/ 	.byte	0x02, 0x09, 0x00, 0x00, 0x02, 0x02, 0x01, 0x00, 0x02, 0x05, 0x05, 0x00, 0x03, 0x07, 0x01, 0x01
        /*0010*/ 	.byte	0x02, 0x03, 0x00, 0x00, 0x02, 0x06, 0x01, 0x00, 0x04, 0x0b, 0x08, 0x00, 0x09, 0x00, 0x00, 0x00
        /*0020*/ 	.byte	0x00, 0x00, 0x00, 0x00


//--------------------- .nv.info._Z6kernelv       --------------------------
	.section	.nv.info._Z6kernelv,"",@"SHT_CUDA_INFO"
	.sectionflags	@""
	.align	4


	//----- nvinfo : EIATTR_CUDA_API_VERSION
	.align		4
        /*0000*/ 	.byte	0x04, 0x37
        /*0002*/ 	.short	(.L_8 - .L_7)
.L_7:
        /*0004*/ 	.word	0x00000082


	//----- nvinfo : EIATTR_SPARSE_MMA_MASK
	.align		4
.L_8:
        /*0008*/ 	.byte	0x03, 0x50
        /*000a*/ 	.short	0x0000


	//----- nvinfo : EIATTR_MAXREG_COUNT
	.align		4
        /*000c*/ 	.byte	0x03, 0x1b
        /*000e*/ 	.short	0x00ff


	//----- nvinfo : EIATTR_EXTERNS
	.align		4
        /*0010*/ 	.byte	0x04, 0x0f
        /*0012*/ 	.short	(.L_10 - .L_9)


	//   ....[0]....
	.align		4
.L_9:
        /*0014*/ 	.word	index@(vprintf)


	//----- nvinfo : EIATTR_MERCURY_ISA_VERSION
	.align		4
.L_10:
        /*0018*/ 	.byte	0x03, 0x5f
        /*001a*/ 	.short	0x0101


	//----- nvinfo : EIATTR_VRC_CTA_INIT_COUNT
	.align		4
        /*001c*/ 	.byte	0x02, 0x4a
	.zero		1
	.zero		1


	//----- nvinfo : EIATTR_SYSCALL_OFFSETS
	.align		4
        /*0020*/ 	.byte	0x04, 0x46
        /*0022*/ 	.short	(.L_12 - .L_11)


	//   ....[0]....
.L_11:
        /*0024*/ 	.word	0x00000080


	//----- nvinfo : EIATTR_EXIT_INSTR_OFFSETS
	.align		4
.L_12:
        /*0028*/ 	.byte	0x04, 0x1c
        /*002a*/ 	.short	(.L_14 - .L_13)


	//   ....[0]....
.L_13:
        /*002c*/ 	.word	0x00000090


	//----- nvinfo : EIATTR_SW_WAR
	.align		4
.L_14:
        /*0030*/ 	.byte	0x04, 0x36
        /*0032*/ 	.short	(.L_16 - .L_15)
.L_15:
        /*0034*/ 	.word	0x00000008
.L_16:


//--------------------- .nv.callgraph             --------------------------
	.section	.nv.callgraph,"",@"SHT_CUDA_CALLGRAPH"
	.align	4
	.sectionentsize	8
	.align		4
        /*0000*/ 	.word	0x00000000
	.align		4
        /*0004*/ 	.word	0xffffffff
	.align		4
        /*0008*/ 	.word	index@(_Z6kernelv)
	.align		4
        /*000c*/ 	.word	index@(vprintf)
	.align		4
        /*0010*/ 	.word	0x00000000
	.align		4
        /*0014*/ 	.word	0xfffffffe
	.align		4
        /*0018*/ 	.word	0x00000000
	.align		4
        /*001c*/ 	.word	0xfffffffd
	.align		4
        /*0020*/ 	.word	0x00000000
	.align		4
        /*0024*/ 	.word	0xfffffffc


//--------------------- .nv.constant4             --------------------------
	.section	.nv.constant4,"a",@progbits
	.align	8
	.align		8
.nv.constant4:
        /*0000*/ 	.dword	vprintf
	.align		8
        /*0008*/ 	.dword	$str


//--------------------- .text._Z6kernelv          --------------------------
	.section	.text._Z6kernelv,"ax",@progbits
	.align	128
        .global         _Z6kernelv
        .type           _Z6kernelv,@function
        .size           _Z6kernelv,(.L_x_2 - _Z6kernelv)
        .other          _Z6kernelv,@"STO_CUDA_ENTRY STV_DEFAULT"
_Z6kernelv:
.text._Z6kernelv:
[----:B------:R-:W0:Y:S01]  /*0000*/  LDC R1, c[0x0][0x37c] ;  /* 0x0000df00ff017b82 */ /* 0x000e220000000800 */
[----:B------:R-:W-:Y:S01]  /*0010*/  MOV R0, 0x0 ;  /* 0x0000000000007802 */ /* 0x000fe20000000f00 */
[----:B------:R-:W1:Y:S01]  /*0020*/  LDCU.64 UR4, c[0x4][0x8] ;  /* 0x01000100ff0477ac */ /* 0x000e620008000a00 */
[----:B------:R-:W-:-:S05]  /*0030*/  CS2R R6, SRZ ;  /* 0x0000000000067805 */ /* 0x000fca000001ff00 */
[----:B------:R2:W3:Y:S01]  /*0040*/  LDC.64 R2, c[0x4][R0] ;  /* 0x0100000000027b82 */ /* 0x0004e20000000a00 */
[----:B-1----:R-:W-:Y:S02]  /*0050*/  IMAD.U32 R4, RZ, RZ, UR4 ;  /* 0x00000004ff047e24 */ /* 0x002fe4000f8e00ff */
[----:B--2---:R-:W-:-:S07]  /*0060*/  IMAD.U32 R5, RZ, RZ, UR5 ;  /* 0x00000005ff057e24 */ /* 0x004fce000f8e00ff */
[----:B------:R-:W-:-:S07]  /*0070*/  LEPC R20, `(.L_x_0) ;  /* 0x000000001014794e */ /* 0x000fce0000000000 */
[----:B0--3--:R-:W-:Y:S05]  /*0080*/  CALL.ABS.NOINC R2 ;  /* 0x0000000002007343 */ /* 0x009fea0003c00000 */
.L_x_0:
[----:B------:R-:W-:Y:S05]  /*0090*/  EXIT ;  /* 0x000000000000794d */ /* 0x000fea0003800000 */
.L_x_1:
[----:B------:R-:W-:-:S00]  /*00a0*/  BRA `(.L_x_1) ;  /* 0xfffffffc00fc7947 */ /* 0x000fc0000383ffff */
[----:B------:R-:W-:-:S00]  /*00b0*/  NOP ;  /* 0x0000000000007918 */ /* 0x000fc00000000000 */
        /* <DEDUP_REMOVED lines=12> */
.L_x_2:


//--------------------- .nv.global.init           --------------------------
	.section	.nv.global.init,"aw",@progbits
.nv.global.init:
	.type		$str,@object
	.size		$str,(.L_0 - $str)
$str:
        /*0000*/ 	.byte	0x48, 0x65, 0x6c, 0x6c, 0x6f, 0x2c, 0x20, 0x43, 0x55, 0x44, 0x41, 0x21, 0x0a, 0x00
.L_0:


//--------------------- .nv.shared.reserved.0     --------------------------
	.section	.nv.shared.reserved.0,"aw",@nobits
	.weak		__nv_reservedSMEM_offset_0_alias
	.size		__nv_reservedSMEM_offset_0_alias, 0, 64
	.other		__nv_reservedSMEM_offset_0_alias,@"STO_CUDA_RESERVED_SHARED STV_DEFAULT"
__nv_reservedSMEM_offset_0_alias:
	.zero		0
	.zero		64


//--------------------- .nv.constant0._Z6kernelv  --------------------------
	.section	.nv.constant0._Z6kernelv,"a",@progbits
	.sectionflags	@""
	.align	4
.nv.constant0._Z6kernelv:
	.zero		896


//--------------------- SYMBOLS --------------------------

	.type		.nv.reservedSmem.offset0,@object
	.size		.nv.reservedSmem.offset0,0x4
	.type		vprintf,@function
